	.headerflags	@"EF_CUDA_TEXMODE_UNIFIED EF_CUDA_64BIT_ADDRESS EF_CUDA_ACCELERATORS EF_CUDA_SM90 EF_CUDA_VIRTUAL_SM(EF_CUDA_SM90)"
	.elftype	@"ET_EXEC"


//--------------------- .nv.info                  --------------------------
	.section	.nv.info,"",@"SHT_CUDA_INFO"
	.align	4


	//----- nvinfo : EIATTR_REGCOUNT
	.align		4
        /*0000*/ 	.byte	0x04, 0x2f
        /*0002*/ 	.short	(.L_1 - .L_0)
	.align		4
.L_0:
        /*0004*/ 	.word	index@(triton_poi_fused_mul_sigmoid_52)
        /*0008*/ 	.word	0x0000000a


	//----- nvinfo : EIATTR_MIN_STACK_SIZE
	.align		4
.L_1:
        /*000c*/ 	.byte	0x04, 0x12
        /*000e*/ 	.short	(.L_3 - .L_2)
	.align		4
.L_2:
        /*0010*/ 	.word	index@(triton_poi_fused_mul_sigmoid_52)
        /*0014*/ 	.word	0x00000000


	//----- nvinfo : EIATTR_FRAME_SIZE
	.align		4
.L_3:
        /*0018*/ 	.byte	0x04, 0x11
        /*001a*/ 	.short	(.L_5 - .L_4)
	.align		4
.L_4:
        /*001c*/ 	.word	index@(triton_poi_fused_mul_sigmoid_52)
        /*0020*/ 	.word	0x00000000


	//----- nvinfo : EIATTR_MIN_STACK_SIZE
	.align		4
.L_5:
        /*0024*/ 	.byte	0x04, 0x12
        /*0026*/ 	.short	(.L_7 - .L_6)
	.align		4
.L_6:
        /*0028*/ 	.word	index@(triton_poi_fused_mul_sigmoid_52)
        /*002c*/ 	.word	0x00000000
.L_7:


//--------------------- .nv.info.triton_poi_fused_mul_sigmoid_52 --------------------------
	.section	.nv.info.triton_poi_fused_mul_sigmoid_52,"",@"SHT_CUDA_INFO"
	.sectionflags	@""
	.align	4


	//----- nvinfo : EIATTR_CUDA_API_VERSION
	.align		4
        /*0000*/ 	.byte	0x04, 0x37
        /*0002*/ 	.short	(.L_9 - .L_8)
.L_8:
        /*0004*/ 	.word	0x0000007c


	//----- nvinfo : EIATTR_KPARAM_INFO
	.align		4
.L_9:
        /*0008*/ 	.byte	0x04, 0x17
        /*000a*/ 	.short	(.L_11 - .L_10)
.L_10:
        /*000c*/ 	.word	0x00000000
        /*0010*/ 	.short	0x0002
        /*0012*/ 	.short	0x0010
        /*0014*/ 	.byte	0x00, 0xf0, 0x11, 0x00


	//----- nvinfo : EIATTR_KPARAM_INFO
	.align		4
.L_11:
        /*0018*/ 	.byte	0x04, 0x17
        /*001a*/ 	.short	(.L_13 - .L_12)
.L_12:
        /*001c*/ 	.word	0x00000000
        /*0020*/ 	.short	0x0001
        /*0022*/ 	.short	0x0008
        /*0024*/ 	.byte	0x00, 0xf4, 0x21, 0x00


	//----- nvinfo : EIATTR_KPARAM_INFO
	.align		4
.L_13:
        /*0028*/ 	.byte	0x04, 0x17
        /*002a*/ 	.short	(.L_15 - .L_14)
.L_14:
        /*002c*/ 	.word	0x00000000
        /*0030*/ 	.short	0x0000
        /*0032*/ 	.short	0x0000
        /*0034*/ 	.byte	0x00, 0xf4, 0x21, 0x00


	//----- nvinfo : EIATTR_SPARSE_MMA_MASK
	.align		4
.L_15:
        /*0038*/ 	.byte	0x03, 0x50
        /*003a*/ 	.short	0x0000


	//----- nvinfo : EIATTR_MAXREG_COUNT
	.align		4
        /*003c*/ 	.byte	0x03, 0x1b
        /*003e*/ 	.short	0x00ff


	//----- nvinfo : EIATTR_EXIT_INSTR_OFFSETS
	.align		4
        /*0040*/ 	.byte	0x04, 0x1c
        /*0042*/ 	.short	(.L_17 - .L_16)


	//   ....[0]....
.L_16:
        /*0044*/ 	.word	0x000001e0


	//   ....[1]....
        /*0048*/ 	.word	0x00000200


	//----- nvinfo : EIATTR_REQNTID
	.align		4
.L_17:
        /*004c*/ 	.byte	0x04, 0x10
        /*004e*/ 	.short	(.L_19 - .L_18)
.L_18:
        /*0050*/ 	.word	0x00000080
        /*0054*/ 	.word	0x00000001
        /*0058*/ 	.word	0x00000001


	//----- nvinfo : EIATTR_CRS_STACK_SIZE
	.align		4
.L_19:
        /*005c*/ 	.byte	0x04, 0x1e
        /*005e*/ 	.short	(.L_21 - .L_20)
.L_20:
        /*0060*/ 	.word	0x00000000


	//----- nvinfo : EIATTR_CBANK_PARAM_SIZE
	.align		4
.L_21:
        /*0064*/ 	.byte	0x03, 0x19
        /*0066*/ 	.short	0x0014


	//----- nvinfo : EIATTR_PARAM_CBANK
	.align		4
        /*0068*/ 	.byte	0x04, 0x0a
        /*006a*/ 	.short	(.L_23 - .L_22)
	.align		4
.L_22:
        /*006c*/ 	.word	index@(.nv.constant0.triton_poi_fused_mul_sigmoid_52)
        /*0070*/ 	.short	0x0210
        /*0072*/ 	.short	0x0014


	//----- nvinfo : EIATTR_SW_WAR
	.align		4
.L_23:
        /*0074*/ 	.byte	0x04, 0x36
        /*0076*/ 	.short	(.L_25 - .L_24)
.L_24:
        /*0078*/ 	.word	0x00000008
.L_25:


//--------------------- .nv.callgraph             --------------------------
	.section	.nv.callgraph,"",@"SHT_CUDA_CALLGRAPH"
	.align	4
	.sectionentsize	8
	.align		4
        /*0000*/ 	.word	0x00000000
	.align		4
        /*0004*/ 	.word	0xffffffff
	.align		4
        /*0008*/ 	.word	0x00000000
	.align		4
        /*000c*/ 	.word	0xfffffffe
	.align		4
        /*0010*/ 	.word	0x00000000
	.align		4
        /*0014*/ 	.word	0xfffffffd
	.align		4
        /*0018*/ 	.word	0x00000000
	.align		4
        /*001c*/ 	.word	0xfffffffc


//--------------------- .text.triton_poi_fused_mul_sigmoid_52 --------------------------
	.section	.text.triton_poi_fused_mul_sigmoid_52,"ax",@progbits
	.align	128
        .global         triton_poi_fused_mul_sigmoid_52
        .type           triton_poi_fused_mul_sigmoid_52,@function
        .size           triton_poi_fused_mul_sigmoid_52,(.L_x_3 - triton_poi_fused_mul_sigmoid_52)
        .other          triton_poi_fused_mul_sigmoid_52,@"STO_CUDA_ENTRY STV_DEFAULT"
triton_poi_fused_mul_sigmoid_52:
.text.triton_poi_fused_mul_sigmoid_52:
[----:B------:R-:W0:Y:S02]  /*0000*/  LDC R1, c[0x0][0x28] ;  /* 0x00000a00ff017b82 */ /* 0x000e240000000800 */
[----:B------:R-:W1:Y:S01]  /*0010*/  S2R R0, SR_TID.X ;  /* 0x0000000000007919 */ /* 0x000e620000002100 */
[----:B------:R-:W-:Y:S01]  /*0020*/  ULDC.64 UR4, c[0x0][0x208] ;  /* 0x0000820000047ab9 */ /* 0x000fe20000000a00 */
[----:B------:R-:W-:Y:S01]  /*0030*/  BSSY B0, `(.L_x_0) ;  /* 0x000000a000007945 */ /* 0x000fe20003800000 */
[----:B------:R-:W2:Y:S01]  /*0040*/  S2R R5, SR_CTAID.X ;  /* 0x0000000000057919 */ /* 0x000ea20000002500 */
[----:B-1----:R-:W-:-:S04]  /*0050*/  LOP3.LUT R0, R0, 0x7f, RZ, 0xc0, !PT ;  /* 0x0000007f00007812 */ /* 0x002fc800078ec0ff */
[----:B--2---:R-:W-:Y:S01]  /*0060*/  LEA R5, R5, R0, 0x7 ;  /* 0x0000000005057211 */ /* 0x004fe200078e38ff */
[----:B------:R-:W-:-:S03]  /*0070*/  HFMA2.MMA R0, -RZ, RZ, 0, 0 ;  /* 0x00000000ff007435 */ /* 0x000fc600000001ff */
[----:B------:R-:W-:-:S13]  /*0080*/  ISETP.GE.AND P0, PT, R5, 0x200, PT ;  /* 0x000002000500780c */ /* 0x000fda0003f06270 */
[----:B------:R-:W-:Y:S05]  /*0090*/  @P0 BRA `(.L_x_1) ;  /* 0x00000000000c0947 */ /* 0x000fea0003800000 */
[----:B------:R-:W1:Y:S02]  /*00a0*/  LDC.64 R2, c[0x0][0x210] ;  /* 0x00008400ff027b82 */ /* 0x000e640000000a00 */
[----:B-1----:R-:W-:-:S05]  /*00b0*/  IMAD.WIDE R2, R5, 0x4, R2 ;  /* 0x0000000405027825 */ /* 0x002fca00078e0202 */
[----:B------:R1:W5:Y:S02]  /*00c0*/  LDG.E R0, desc[UR4][R2.64] ;  /* 0x0000000402007981 */ /* 0x000364000c1e1900 */
.L_x_1:
[----:B------:R-:W-:Y:S05]  /*00d0*/  BSYNC B0 ;  /* 0x0000000000007941 */ /* 0x000fea0003800000 */
.L_x_0:
[----:B-1---5:R-:W-:Y:S01]  /*00e0*/  FADD R2, RZ, -R0 ;  /* 0x80000000ff027221 */ /* 0x022fe20000000000 */
[----:B------:R-:W-:-:S03]  /*00f0*/  MOV R7, 0x3e800000 ;  /* 0x3e80000000077802 */ /* 0x000fc60000000f00 */
[----:B------:R-:W-:-:S05]  /*0100*/  FMUL R4, R2, 1.4426950216293334961 ;  /* 0x3fb8aa3b02047820 */ /* 0x000fca0000400000 */
[----:B------:R-:W-:-:S13]  /*0110*/  FSETP.GEU.AND P1, PT, R4, -126, PT ;  /* 0xc2fc00000400780b */ /* 0x000fda0003f2e000 */
[----:B------:R-:W-:-:S04]  /*0120*/  @!P1 FMUL R4, R4, 0.5 ;  /* 0x3f00000004049820 */ /* 0x000fc80000400000 */
[----:B------:R-:W1:Y:S02]  /*0130*/  MUFU.EX2 R2, R4 ;  /* 0x0000000400027308 */ /* 0x000e640000000800 */
[----:B-1----:R-:W-:-:S04]  /*0140*/  @!P1 FMUL R2, R2, R2 ;  /* 0x0000000202029220 */ /* 0x002fc80000400000 */
[----:B------:R-:W-:Y:S02]  /*0150*/  FADD R6, R2, 1 ;  /* 0x3f80000002067421 */ /* 0x000fe40000000000 */
[----:B------:R-:W1:Y:S03]  /*0160*/  LDC.64 R2, c[0x0][0x218] ;  /* 0x00008600ff027b82 */ /* 0x000e660000000a00 */
[----:B------:R-:W-:-:S04]  /*0170*/  FSETP.GT.AND P1, PT, R6, 8.50705917302346158658e+37, PT ;  /* 0x7e8000000600780b */ /* 0x000fc80003f24000 */
[----:B------:R-:W-:-:S09]  /*0180*/  FSEL R7, R7, 1, P1 ;  /* 0x3f80000007077808 */ /* 0x000fd20000800000 */
[----:B------:R-:W-:-:S06]  /*0190*/  @P1 FMUL R6, R6, 0.25 ;  /* 0x3e80000006061820 */ /* 0x000fcc0000400000 */
[----:B------:R-:W2:Y:S01]  /*01a0*/  MUFU.RCP R6, R6 ;  /* 0x0000000600067308 */ /* 0x000ea20000001000 */
[----:B-1----:R-:W-:-:S04]  /*01b0*/  IMAD.WIDE R2, R5, 0x4, R2 ;  /* 0x0000000405027825 */ /* 0x002fc800078e0202 */
[----:B--2---:R-:W-:-:S04]  /*01c0*/  FMUL R7, R6, R7 ;  /* 0x0000000706077220 */ /* 0x004fc80000400000 */
[----:B------:R-:W-:Y:S01]  /*01d0*/  FMUL R7, R7, R0 ;  /* 0x0000000007077220 */ /* 0x000fe20000400000 */
[----:B------:R-:W-:Y:S06]  /*01e0*/  @P0 EXIT ;  /* 0x000000000000094d */ /* 0x000fec0003800000 */
[----:B------:R-:W-:Y:S01]  /*01f0*/  STG.E desc[UR4][R2.64], R7 ;  /* 0x0000000702007986 */ /* 0x000fe2000c101904 */
[----:B------:R-:W-:Y:S05]  /*0200*/  EXIT ;  /* 0x000000000000794d */ /* 0x000fea0003800000 */
.L_x_2:
[----:B------:R-:W-:-:S00]  /*0210*/  BRA `(.L_x_2) ;  /* 0xfffffffc00fc7947 */ /* 0x000fc0000383ffff */
[----:B------:R-:W-:-:S00]  /*0220*/  NOP ;  /* 0x0000000000007918 */ /* 0x000fc00000000000 */
        /* <DEDUP_REMOVED lines=13> */
.L_x_3:


//--------------------- .nv.constant0.triton_poi_fused_mul_sigmoid_52 --------------------------
	.section	.nv.constant0.triton_poi_fused_mul_sigmoid_52,"a",@progbits
	.sectionflags	@""
	.align	4
.nv.constant0.triton_poi_fused_mul_sigmoid_52:
	.zero		548
